//
// Generated by NVIDIA NVVM Compiler
//
// Compiler Build ID: CL-36424714
// Cuda compilation tools, release 13.0, V13.0.88
// Based on NVVM 20.0.0
//

.version 9.0
.target sm_100
.address_size 64

	// .globl	_Z12bitonic_sortPiiii

.visible .entry _Z12bitonic_sortPiiii(
	.param .u64 .ptr .align 1 _Z12bitonic_sortPiiii_param_0,
	.param .u32 _Z12bitonic_sortPiiii_param_1,
	.param .u32 _Z12bitonic_sortPiiii_param_2,
	.param .u32 _Z12bitonic_sortPiiii_param_3
)
{
	.reg .pred 	%p<6>;
	.reg .b32 	%r<18>;
	.reg .b64 	%rd<7>;

	ld.param.u64 	%rd3, [_Z12bitonic_sortPiiii_param_0];
	ld.param.u32 	%r9, [_Z12bitonic_sortPiiii_param_1];
	ld.param.u32 	%r10, [_Z12bitonic_sortPiiii_param_2];
	ld.param.u32 	%r11, [_Z12bitonic_sortPiiii_param_3];
	mov.u32 	%r12, %ctaid.x;
	mov.u32 	%r13, %ntid.x;
	mov.u32 	%r14, %tid.x;
	mad.lo.s32 	%r1, %r12, %r13, %r14;
	setp.ge.s32 	%p1, %r1, %r11;
	@%p1 bra 	$L__BB0_6;
	xor.b32  	%r2, %r9, %r1;
	setp.le.s32 	%p2, %r2, %r1;
	@%p2 bra 	$L__BB0_6;
	cvta.to.global.u64 	%rd4, %rd3;
	and.b32  	%r15, %r10, %r1;
	setp.ne.s32 	%p3, %r15, 0;
	mul.wide.s32 	%rd5, %r1, 4;
	add.s64 	%rd1, %rd4, %rd5;
	mul.wide.s32 	%rd6, %r2, 4;
	add.s64 	%rd2, %rd4, %rd6;
	@%p3 bra 	$L__BB0_4;
	ld.global.u32 	%r17, [%rd1];
	ld.global.u32 	%r16, [%rd2];
	setp.gt.s32 	%p5, %r17, %r16;
	@%p5 bra 	$L__BB0_5;
	bra.uni 	$L__BB0_6;
$L__BB0_4:
	ld.global.u32 	%r17, [%rd1];
	ld.global.u32 	%r16, [%rd2];
	setp.ge.s32 	%p4, %r17, %r16;
	@%p4 bra 	$L__BB0_6;
$L__BB0_5:
	st.global.u32 	[%rd1], %r16;
	st.global.u32 	[%rd2], %r17;
$L__BB0_6:
	ret;

}


// ===== COMPILED SASS (sm_100) =====

	.target	sm_100

	.elftype	@"ET_EXEC"


//--------------------- .note.nv.tkinfo           --------------------------
	.section	.note.nv.tkinfo,"",@"SHT_NOTE"
	.sectionflags	@"SHF_NOTE_NV_TKINFO"
	.tkinfo
        /*0018*/ 	.word	0x00000002
        /*0030*/ 	.string	""
        /*0030*/ 	.string	"ptxas"
        /*0030*/ 	.string	"Cuda compilation tools, release 13.0, V13.0.88"
        /*0030*/ 	.string	"Build cuda_13.0.r13.0/compiler.36424714_0"
        /*0030*/ 	.string	"-arch sm_100 -m 64 "



//--------------------- .note.nv.cuinfo           --------------------------
	.section	.note.nv.cuinfo,"",@"SHT_NOTE"
	.sectionflags	@"SHF_NOTE_NV_CUINFO"
        /*0018*/ 	.short	0x0002
        /*001a*/ 	.short	0x0064
        /*001c*/ 	.short	0x0082
	.zero		2


//--------------------- .nv.info                  --------------------------
	.section	.nv.info,"",@"SHT_CUDA_INFO"
	.align	4


	//----- nvinfo : EIATTR_REGCOUNT
	.align		4
        /*0000*/ 	.byte	0x04, 0x2f
        /*0002*/ 	.short	(.L_1 - .L_0)
	.align		4
.L_0:
        /*0004*/ 	.word	index@(_Z12bitonic_sortPiiii)
        /*0008*/ 	.word	0x0000000a


	//----- nvinfo : EIATTR_FRAME_SIZE
	.align		4
.L_1:
        /*000c*/ 	.byte	0x04, 0x11
        /*000e*/ 	.short	(.L_3 - .L_2)
	.align		4
.L_2:
        /*0010*/ 	.word	index@(_Z12bitonic_sortPiiii)
        /*0014*/ 	.word	0x00000000


	//----- nvinfo : EIATTR_MIN_STACK_SIZE
	.align		4
.L_3:
        /*0018*/ 	.byte	0x04, 0x12
        /*001a*/ 	.short	(.L_5 - .L_4)
	.align		4
.L_4:
        /*001c*/ 	.word	index@(_Z12bitonic_sortPiiii)
        /*0020*/ 	.word	0x00000000
.L_5:


//--------------------- .nv.compat                --------------------------
	.section	.nv.compat,"",@"SHT_CUDA_COMPAT_INFO"
	.align	4
        /*0000*/ 	.byte	0x02, 0x09, 0x00, 0x00, 0x02, 0x02, 0x01, 0x00, 0x02, 0x05, 0x05, 0x00, 0x03, 0x07, 0x01, 0x01
        /*0010*/ 	.byte	0x02, 0x03, 0x00, 0x00, 0x02, 0x06, 0x01, 0x00, 0x04, 0x0b, 0x08, 0x00, 0x09, 0x00, 0x00, 0x00
        /*0020*/ 	.byte	0x00, 0x00, 0x00, 0x00


//--------------------- .nv.info._Z12bitonic_sortPiiii --------------------------
	.section	.nv.info._Z12bitonic_sortPiiii,"",@"SHT_CUDA_INFO"
	.sectionflags	@""
	.align	4


	//----- nvinfo : EIATTR_CUDA_API_VERSION
	.align		4
        /*0000*/ 	.byte	0x04, 0x37
        /*0002*/ 	.short	(.L_7 - .L_6)
.L_6:
        /*0004*/ 	.word	0x00000082


	//----- nvinfo : EIATTR_KPARAM_INFO
	.align		4
.L_7:
        /*0008*/ 	.byte	0x04, 0x17
        /*000a*/ 	.short	(.L_9 - .L_8)
.L_8:
        /*000c*/ 	.word	0x00000000
        /*0010*/ 	.short	0x0003
        /*0012*/ 	.short	0x0010
        /*0014*/ 	.byte	0x00, 0xf0, 0x11, 0x00


	//----- nvinfo : EIATTR_KPARAM_INFO
	.align		4
.L_9:
        /*0018*/ 	.byte	0x04, 0x17
        /*001a*/ 	.short	(.L_11 - .L_10)
.L_10:
        /*001c*/ 	.word	0x00000000
        /*0020*/ 	.short	0x0002
        /*0022*/ 	.short	0x000c
        /*0024*/ 	.byte	0x00, 0xf0, 0x11, 0x00


	//----- nvinfo : EIATTR_KPARAM_INFO
	.align		4
.L_11:
        /*0028*/ 	.byte	0x04, 0x17
        /*002a*/ 	.short	(.L_13 - .L_12)
.L_12:
        /*002c*/ 	.word	0x00000000
        /*0030*/ 	.short	0x0001
        /*0032*/ 	.short	0x0008
        /*0034*/ 	.byte	0x00, 0xf0, 0x11, 0x00


	//----- nvinfo : EIATTR_KPARAM_INFO
	.align		4
.L_13:
        /*0038*/ 	.byte	0x04, 0x17
        /*003a*/ 	.short	(.L_15 - .L_14)
.L_14:
        /*003c*/ 	.word	0x00000000
        /*0040*/ 	.short	0x0000
        /*0042*/ 	.short	0x0000
        /*0044*/ 	.byte	0x00, 0xf5, 0x21, 0x00


	//----- nvinfo : EIATTR_SPARSE_MMA_MASK
	.align		4
.L_15:
        /*0048*/ 	.byte	0x03, 0x50
        /*004a*/ 	.short	0x0000


	//----- nvinfo : EIATTR_MAXREG_COUNT
	.align		4
        /*004c*/ 	.byte	0x03, 0x1b
        /*004e*/ 	.short	0x00ff


	//----- nvinfo : EIATTR_MERCURY_ISA_VERSION
	.align		4
        /*0050*/ 	.byte	0x03, 0x5f
        /*0052*/ 	.short	0x0101


	//----- nvinfo : EIATTR_VRC_CTA_INIT_COUNT
	.align		4
        /*0054*/ 	.byte	0x02, 0x4a
	.zero		1
	.zero		1


	//----- nvinfo : EIATTR_EXIT_INSTR_OFFSETS
	.align		4
        /*0058*/ 	.byte	0x04, 0x1c
        /*005a*/ 	.short	(.L_17 - .L_16)


	//   ....[0]....
.L_16:
        /*005c*/ 	.word	0x00000070


	//   ....[1]....
        /*0060*/ 	.word	0x000000b0


	//   ....[2]....
        /*0064*/ 	.word	0x00000180


	//   ....[3]....
        /*0068*/ 	.word	0x000001c0


	//   ....[4]....
        /*006c*/ 	.word	0x00000200


	//----- nvinfo : EIATTR_CRS_STACK_SIZE
	.align		4
.L_17:
        /*0070*/ 	.byte	0x04, 0x1e
        /*0072*/ 	.short	(.L_19 - .L_18)
.L_18:
        /*0074*/ 	.word	0x00000000


	//----- nvinfo : EIATTR_CBANK_PARAM_SIZE
	.align		4
.L_19:
        /*0078*/ 	.byte	0x03, 0x19
        /*007a*/ 	.short	0x0014


	//----- nvinfo : EIATTR_PARAM_CBANK
	.align		4
        /*007c*/ 	.byte	0x04, 0x0a
        /*007e*/ 	.short	(.L_21 - .L_20)
	.align		4
.L_20:
        /*0080*/ 	.word	index@(.nv.constant0._Z12bitonic_sortPiiii)
        /*0084*/ 	.short	0x0380
        /*0086*/ 	.short	0x0014


	//----- nvinfo : EIATTR_SW_WAR
	.align		4
.L_21:
        /*0088*/ 	.byte	0x04, 0x36
        /*008a*/ 	.short	(.L_23 - .L_22)
.L_22:
        /*008c*/ 	.word	0x00000008
.L_23:


//--------------------- .nv.callgraph             --------------------------
	.section	.nv.callgraph,"",@"SHT_CUDA_CALLGRAPH"
	.align	4
	.sectionentsize	8
	.align		4
        /*0000*/ 	.word	0x00000000
	.align		4
        /*0004*/ 	.word	0xffffffff
	.align		4
        /*0008*/ 	.word	0x00000000
	.align		4
        /*000c*/ 	.word	0xfffffffe
	.align		4
        /*0010*/ 	.word	0x00000000
	.align		4
        /*0014*/ 	.word	0xfffffffd
	.align		4
        /*0018*/ 	.word	0x00000000
	.align		4
        /*001c*/ 	.word	0xfffffffc


//--------------------- .text._Z12bitonic_sortPiiii --------------------------
	.section	.text._Z12bitonic_sortPiiii,"ax",@progbits
	.align	128
        .global         _Z12bitonic_sortPiiii
        .type           _Z12bitonic_sortPiiii,@function
        .size           _Z12bitonic_sortPiiii,(.L_x_4 - _Z12bitonic_sortPiiii)
        .other          _Z12bitonic_sortPiiii,@"STO_CUDA_ENTRY STV_DEFAULT"
_Z12bitonic_sortPiiii:
.text._Z12bitonic_sortPiiii:
[----:B------:R-:W-:Y:S01]  /*0000*/  LDC R1, c[0x0][0x37c] ;  /* 0x0000df00ff017b82 */ /* 0x000fe20000000800 */
[----:B------:R-:W0:Y:S07]  /*0010*/  S2R R0, SR_TID.X ;  /* 0x0000000000007919 */ /* 0x000e2e0000002100 */
[----:B------:R-:W0:Y:S01]  /*0020*/  S2UR UR4, SR_CTAID.X ;  /* 0x00000000000479c3 */ /* 0x000e220000002500 */
[----:B------:R-:W1:Y:S07]  /*0030*/  LDCU UR5, c[0x0][0x390] ;  /* 0x00007200ff0577ac */ /* 0x000e6e0008000800 */
[----:B------:R-:W0:Y:S02]  /*0040*/  LDC R3, c[0x0][0x360] ;  /* 0x0000d800ff037b82 */ /* 0x000e240000000800 */
[----:B0-----:R-:W-:-:S05]  /*0050*/  IMAD R3, R3, UR4, R0 ;  /* 0x0000000403037c24 */ /* 0x001fca000f8e0200 */
[----:B-1----:R-:W-:-:S13]  /*0060*/  ISETP.GE.AND P0, PT, R3, UR5, PT ;  /* 0x0000000503007c0c */ /* 0x002fda000bf06270 */
[----:B------:R-:W-:Y:S05]  /*0070*/  @P0 EXIT ;  /* 0x000000000000094d */ /* 0x000fea0003800000 */
[----:B------:R-:W0:Y:S02]  /*0080*/  LDCU UR4, c[0x0][0x388] ;  /* 0x00007100ff0477ac */ /* 0x000e240008000800 */
[----:B0-----:R-:W-:-:S04]  /*0090*/  LOP3.LUT R0, R3, UR4, RZ, 0x3c, !PT ;  /* 0x0000000403007c12 */ /* 0x001fc8000f8e3cff */
[----:B------:R-:W-:-:S13]  /*00a0*/  ISETP.GT.AND P0, PT, R0, R3, PT ;  /* 0x000000030000720c */ /* 0x000fda0003f04270 */
[----:B------:R-:W-:Y:S05]  /*00b0*/  @!P0 EXIT ;  /* 0x000000000000894d */ /* 0x000fea0003800000 */
[----:B------:R-:W0:Y:S01]  /*00c0*/  LDCU UR6, c[0x0][0x38c] ;  /* 0x00007180ff0677ac */ /* 0x000e220008000800 */
[----:B------:R-:W1:Y:S01]  /*00d0*/  LDC.64 R4, c[0x0][0x380] ;  /* 0x0000e000ff047b82 */ /* 0x000e620000000a00 */
[----:B------:R-:W-:Y:S01]  /*00e0*/  BSSY.RECONVERGENT B0, `(.L_x_0) ;  /* 0x000000f000007945 */ /* 0x000fe20003800200 */
[----:B------:R-:W2:Y:S01]  /*00f0*/  LDCU.64 UR4, c[0x0][0x358] ;  /* 0x00006b00ff0477ac */ /* 0x000ea20008000a00 */
[C---:B0-----:R-:W-:Y:S01]  /*0100*/  LOP3.LUT P0, RZ, R3.reuse, UR6, RZ, 0xc0, !PT ;  /* 0x0000000603ff7c12 */ /* 0x041fe2000f80c0ff */
[----:B-1----:R-:W-:-:S04]  /*0110*/  IMAD.WIDE R2, R3, 0x4, R4 ;  /* 0x0000000403027825 */ /* 0x002fc800078e0204 */
[----:B------:R-:W-:-:S08]  /*0120*/  IMAD.WIDE R4, R0, 0x4, R4 ;  /* 0x0000000400047825 */ /* 0x000fd000078e0204 */
[----:B--2---:R-:W-:Y:S05]  /*0130*/  @P0 BRA `(.L_x_1) ;  /* 0x0000000000140947 */ /* 0x004fea0003800000 */
[----:B------:R-:W2:Y:S04]  /*0140*/  LDG.E R7, desc[UR4][R2.64] ;  /* 0x0000000402077981 */ /* 0x000ea8000c1e1900 */
[----:B------:R-:W2:Y:S02]  /*0150*/  LDG.E R0, desc[UR4][R4.64] ;  /* 0x0000000404007981 */ /* 0x000ea4000c1e1900 */
[----:B--2---:R-:W-:-:S13]  /*0160*/  ISETP.GT.AND P0, PT, R7, R0, PT ;  /* 0x000000000700720c */ /* 0x004fda0003f04270 */
[----:B------:R-:W-:Y:S05]  /*0170*/  @P0 BRA `(.L_x_2) ;  /* 0x0000000000140947 */ /* 0x000fea0003800000 */
[----:B------:R-:W-:Y:S05]  /*0180*/  EXIT ;  /* 0x000000000000794d */ /* 0x000fea0003800000 */
.L_x_1:
[----:B------:R-:W2:Y:S04]  /*0190*/  LDG.E R7, desc[UR4][R2.64] ;  /* 0x0000000402077981 */ /* 0x000ea8000c1e1900 */
[----:B------:R-:W2:Y:S02]  /*01a0*/  LDG.E R0, desc[UR4][R4.64] ;  /* 0x0000000404007981 */ /* 0x000ea4000c1e1900 */
[----:B--2---:R-:W-:-:S13]  /*01b0*/  ISETP.GE.AND P0, PT, R7, R0, PT ;  /* 0x000000000700720c */ /* 0x004fda0003f06270 */
[----:B------:R-:W-:Y:S05]  /*01c0*/  @P0 EXIT ;  /* 0x000000000000094d */ /* 0x000fea0003800000 */
.L_x_2:
[----:B------:R-:W-:Y:S05]  /*01d0*/  BSYNC.RECONVERGENT B0 ;  /* 0x0000000000007941 */ /* 0x000fea0003800200 */
.L_x_0:
[----:B------:R-:W-:Y:S04]  /*01e0*/  STG.E desc[UR4][R2.64], R0 ;  /* 0x0000000002007986 */ /* 0x000fe8000c101904 */
[----:B------:R-:W-:Y:S01]  /*01f0*/  STG.E desc[UR4][R4.64], R7 ;  /* 0x0000000704007986 */ /* 0x000fe2000c101904 */
[----:B------:R-:W-:Y:S05]  /*0200*/  EXIT ;  /* 0x000000000000794d */ /* 0x000fea0003800000 */
.L_x_3:
[----:B------:R-:W-:-:S00]  /*0210*/  BRA `(.L_x_3) ;  /* 0xfffffffc00fc7947 */ /* 0x000fc0000383ffff */
[----:B------:R-:W-:-:S00]  /*0220*/  NOP ;  /* 0x0000000000007918 */ /* 0x000fc00000000000 */
        /* <DEDUP_REMOVED lines=13> */
.L_x_4:


//--------------------- .nv.shared.reserved.0     --------------------------
	.section	.nv.shared.reserved.0,"aw",@nobits
	.weak		__nv_reservedSMEM_offset_0_alias
	.size		__nv_reservedSMEM_offset_0_alias, 0, 64
	.other		__nv_reservedSMEM_offset_0_alias,@"STO_CUDA_RESERVED_SHARED STV_DEFAULT"
__nv_reservedSMEM_offset_0_alias:
	.zero		0
	.zero		64


//--------------------- .nv.constant0._Z12bitonic_sortPiiii --------------------------
	.section	.nv.constant0._Z12bitonic_sortPiiii,"a",@progbits
	.sectionflags	@""
	.align	4
.nv.constant0._Z12bitonic_sortPiiii:
	.zero		916


//--------------------- SYMBOLS --------------------------

	.type		.nv.reservedSmem.offset0,@object
	.size		.nv.reservedSmem.offset0,0x4
